//
// Generated by NVIDIA NVVM Compiler
//
// Compiler Build ID: CL-36424714
// Cuda compilation tools, release 13.0, V13.0.88
// Based on NVVM 20.0.0
//

.version 9.0
.target sm_100
.address_size 64

	// .globl	_Z16sumReductionGPU1PfS_i
// _ZZ16sumReductionGPU1PfS_iE6shared has been demoted
// _ZZ16sumReductionGPU2PfS_iE6shared has been demoted

.visible .entry _Z16sumReductionGPU1PfS_i(
	.param .u64 .ptr .align 1 _Z16sumReductionGPU1PfS_i_param_0,
	.param .u64 .ptr .align 1 _Z16sumReductionGPU1PfS_i_param_1,
	.param .u32 _Z16sumReductionGPU1PfS_i_param_2
)
{
	.reg .pred 	%p<6>;
	.reg .b32 	%r<17>;
	.reg .b32 	%f<9>;
	.reg .b64 	%rd<9>;
	// demoted variable
	.shared .align 4 .b8 _ZZ16sumReductionGPU1PfS_iE6shared[1024];
	ld.param.u64 	%rd1, [_Z16sumReductionGPU1PfS_i_param_0];
	ld.param.u64 	%rd2, [_Z16sumReductionGPU1PfS_i_param_1];
	ld.param.u32 	%r8, [_Z16sumReductionGPU1PfS_i_param_2];
	mov.u32 	%r1, %tid.x;
	mov.u32 	%r2, %ctaid.x;
	mov.u32 	%r3, %ntid.x;
	mad.lo.s32 	%r4, %r2, %r3, %r1;
	setp.ge.s32 	%p1, %r4, %r8;
	mov.f32 	%f8, 0f00000000;
	@%p1 bra 	$L__BB0_2;
	cvta.to.global.u64 	%rd3, %rd1;
	mul.wide.s32 	%rd4, %r4, 4;
	add.s64 	%rd5, %rd3, %rd4;
	ld.global.f32 	%f8, [%rd5];
$L__BB0_2:
	shl.b32 	%r9, %r1, 2;
	mov.u32 	%r10, _ZZ16sumReductionGPU1PfS_iE6shared;
	add.s32 	%r5, %r10, %r9;
	st.shared.f32 	[%r5], %f8;
	bar.sync 	0;
	setp.lt.u32 	%p2, %r3, 2;
	@%p2 bra 	$L__BB0_7;
	mov.b32 	%r16, 1;
$L__BB0_4:
	shl.b32 	%r7, %r16, 1;
	add.s32 	%r12, %r7, -1;
	and.b32  	%r13, %r12, %r1;
	setp.ne.s32 	%p3, %r13, 0;
	@%p3 bra 	$L__BB0_6;
	shl.b32 	%r14, %r16, 2;
	add.s32 	%r15, %r5, %r14;
	ld.shared.f32 	%f4, [%r15];
	ld.shared.f32 	%f5, [%r5];
	add.f32 	%f6, %f4, %f5;
	st.shared.f32 	[%r5], %f6;
$L__BB0_6:
	bar.sync 	0;
	setp.lt.u32 	%p4, %r7, %r3;
	mov.u32 	%r16, %r7;
	@%p4 bra 	$L__BB0_4;
$L__BB0_7:
	setp.ne.s32 	%p5, %r1, 0;
	@%p5 bra 	$L__BB0_9;
	ld.shared.f32 	%f7, [_ZZ16sumReductionGPU1PfS_iE6shared];
	cvta.to.global.u64 	%rd6, %rd2;
	mul.wide.u32 	%rd7, %r2, 4;
	add.s64 	%rd8, %rd6, %rd7;
	st.global.f32 	[%rd8], %f7;
$L__BB0_9:
	ret;

}
	// .globl	_Z16sumReductionGPU2PfS_i
.visible .entry _Z16sumReductionGPU2PfS_i(
	.param .u64 .ptr .align 1 _Z16sumReductionGPU2PfS_i_param_0,
	.param .u64 .ptr .align 1 _Z16sumReductionGPU2PfS_i_param_1,
	.param .u32 _Z16sumReductionGPU2PfS_i_param_2
)
{
	.reg .pred 	%p<6>;
	.reg .b32 	%r<14>;
	.reg .b32 	%f<9>;
	.reg .b64 	%rd<9>;
	// demoted variable
	.shared .align 4 .b8 _ZZ16sumReductionGPU2PfS_iE6shared[1024];
	ld.param.u64 	%rd1, [_Z16sumReductionGPU2PfS_i_param_0];
	ld.param.u64 	%rd2, [_Z16sumReductionGPU2PfS_i_param_1];
	ld.param.u32 	%r8, [_Z16sumReductionGPU2PfS_i_param_2];
	mov.u32 	%r1, %tid.x;
	mov.u32 	%r2, %ctaid.x;
	mov.u32 	%r13, %ntid.x;
	mad.lo.s32 	%r4, %r2, %r13, %r1;
	setp.ge.s32 	%p1, %r4, %r8;
	mov.f32 	%f8, 0f00000000;
	@%p1 bra 	$L__BB1_2;
	cvta.to.global.u64 	%rd3, %rd1;
	mul.wide.s32 	%rd4, %r4, 4;
	add.s64 	%rd5, %rd3, %rd4;
	ld.global.f32 	%f8, [%rd5];
$L__BB1_2:
	shl.b32 	%r9, %r1, 2;
	mov.u32 	%r10, _ZZ16sumReductionGPU2PfS_iE6shared;
	add.s32 	%r5, %r10, %r9;
	st.shared.f32 	[%r5], %f8;
	bar.sync 	0;
	setp.lt.u32 	%p2, %r13, 2;
	@%p2 bra 	$L__BB1_6;
$L__BB1_3:
	shr.u32 	%r7, %r13, 1;
	setp.ge.u32 	%p3, %r1, %r7;
	@%p3 bra 	$L__BB1_5;
	shl.b32 	%r11, %r7, 2;
	add.s32 	%r12, %r5, %r11;
	ld.shared.f32 	%f4, [%r12];
	ld.shared.f32 	%f5, [%r5];
	add.f32 	%f6, %f4, %f5;
	st.shared.f32 	[%r5], %f6;
$L__BB1_5:
	bar.sync 	0;
	setp.gt.u32 	%p4, %r13, 3;
	mov.u32 	%r13, %r7;
	@%p4 bra 	$L__BB1_3;
$L__BB1_6:
	setp.ne.s32 	%p5, %r1, 0;
	@%p5 bra 	$L__BB1_8;
	ld.shared.f32 	%f7, [_ZZ16sumReductionGPU2PfS_iE6shared];
	cvta.to.global.u64 	%rd6, %rd2;
	mul.wide.u32 	%rd7, %r2, 4;
	add.s64 	%rd8, %rd6, %rd7;
	st.global.f32 	[%rd8], %f7;
$L__BB1_8:
	ret;

}


// ===== COMPILED SASS (sm_100) =====

	.target	sm_100

	.elftype	@"ET_EXEC"


//--------------------- .note.nv.tkinfo           --------------------------
	.section	.note.nv.tkinfo,"",@"SHT_NOTE"
	.sectionflags	@"SHF_NOTE_NV_TKINFO"
	.tkinfo
        /*0018*/ 	.word	0x00000002
        /*0030*/ 	.string	""
        /*0030*/ 	.string	"ptxas"
        /*0030*/ 	.string	"Cuda compilation tools, release 13.0, V13.0.88"
        /*0030*/ 	.string	"Build cuda_13.0.r13.0/compiler.36424714_0"
        /*0030*/ 	.string	"-arch sm_100 -m 64 "



//--------------------- .note.nv.cuinfo           --------------------------
	.section	.note.nv.cuinfo,"",@"SHT_NOTE"
	.sectionflags	@"SHF_NOTE_NV_CUINFO"
        /*0018*/ 	.short	0x0002
        /*001a*/ 	.short	0x0064
        /*001c*/ 	.short	0x0082
	.zero		2


//--------------------- .nv.info                  --------------------------
	.section	.nv.info,"",@"SHT_CUDA_INFO"
	.align	4


	//----- nvinfo : EIATTR_REGCOUNT
	.align		4
        /*0000*/ 	.byte	0x04, 0x2f
        /*0002*/ 	.short	(.L_1 - .L_0)
	.align		4
.L_0:
        /*0004*/ 	.word	index@(_Z16sumReductionGPU1PfS_i)
        /*0008*/ 	.word	0x0000000b


	//----- nvinfo : EIATTR_FRAME_SIZE
	.align		4
.L_1:
        /*000c*/ 	.byte	0x04, 0x11
        /*000e*/ 	.short	(.L_3 - .L_2)
	.align		4
.L_2:
        /*0010*/ 	.word	index@(_Z16sumReductionGPU1PfS_i)
        /*0014*/ 	.word	0x00000000


	//----- nvinfo : EIATTR_REGCOUNT
	.align		4
.L_3:
        /*0018*/ 	.byte	0x04, 0x2f
        /*001a*/ 	.short	(.L_5 - .L_4)
	.align		4
.L_4:
        /*001c*/ 	.word	index@(_Z16sumReductionGPU2PfS_i)
        /*0020*/ 	.word	0x0000000b


	//----- nvinfo : EIATTR_FRAME_SIZE
	.align		4
.L_5:
        /*0024*/ 	.byte	0x04, 0x11
        /*0026*/ 	.short	(.L_7 - .L_6)
	.align		4
.L_6:
        /*0028*/ 	.word	index@(_Z16sumReductionGPU2PfS_i)
        /*002c*/ 	.word	0x00000000


	//----- nvinfo : EIATTR_MIN_STACK_SIZE
	.align		4
.L_7:
        /*0030*/ 	.byte	0x04, 0x12
        /*0032*/ 	.short	(.L_9 - .L_8)
	.align		4
.L_8:
        /*0034*/ 	.word	index@(_Z16sumReductionGPU2PfS_i)
        /*0038*/ 	.word	0x00000000


	//----- nvinfo : EIATTR_MIN_STACK_SIZE
	.align		4
.L_9:
        /*003c*/ 	.byte	0x04, 0x12
        /*003e*/ 	.short	(.L_11 - .L_10)
	.align		4
.L_10:
        /*0040*/ 	.word	index@(_Z16sumReductionGPU1PfS_i)
        /*0044*/ 	.word	0x00000000
.L_11:


//--------------------- .nv.compat                --------------------------
	.section	.nv.compat,"",@"SHT_CUDA_COMPAT_INFO"
	.align	4
        /*0000*/ 	.byte	0x02, 0x09, 0x00, 0x00, 0x02, 0x02, 0x01, 0x00, 0x02, 0x05, 0x05, 0x00, 0x03, 0x07, 0x01, 0x01
        /*0010*/ 	.byte	0x02, 0x03, 0x00, 0x00, 0x02, 0x06, 0x01, 0x00, 0x04, 0x0b, 0x08, 0x00, 0x09, 0x00, 0x00, 0x00
        /*0020*/ 	.byte	0x00, 0x00, 0x00, 0x00


//--------------------- .nv.info._Z16sumReductionGPU2PfS_i --------------------------
	.section	.nv.info._Z16sumReductionGPU2PfS_i,"",@"SHT_CUDA_INFO"
	.sectionflags	@""
	.align	4


	//----- nvinfo : EIATTR_CUDA_API_VERSION
	.align		4
        /*0000*/ 	.byte	0x04, 0x37
        /*0002*/ 	.short	(.L_13 - .L_12)
.L_12:
        /*0004*/ 	.word	0x00000082


	//----- nvinfo : EIATTR_KPARAM_INFO
	.align		4
.L_13:
        /*0008*/ 	.byte	0x04, 0x17
        /*000a*/ 	.short	(.L_15 - .L_14)
.L_14:
        /*000c*/ 	.word	0x00000000
        /*0010*/ 	.short	0x0002
        /*0012*/ 	.short	0x0010
        /*0014*/ 	.byte	0x00, 0xf0, 0x11, 0x00


	//----- nvinfo : EIATTR_KPARAM_INFO
	.align		4
.L_15:
        /*0018*/ 	.byte	0x04, 0x17
        /*001a*/ 	.short	(.L_17 - .L_16)
.L_16:
        /*001c*/ 	.word	0x00000000
        /*0020*/ 	.short	0x0001
        /*0022*/ 	.short	0x0008
        /*0024*/ 	.byte	0x00, 0xf5, 0x21, 0x00


	//----- nvinfo : EIATTR_KPARAM_INFO
	.align		4
.L_17:
        /*0028*/ 	.byte	0x04, 0x17
        /*002a*/ 	.short	(.L_19 - .L_18)
.L_18:
        /*002c*/ 	.word	0x00000000
        /*0030*/ 	.short	0x0000
        /*0032*/ 	.short	0x0000
        /*0034*/ 	.byte	0x00, 0xf5, 0x21, 0x00


	//----- nvinfo : EIATTR_SPARSE_MMA_MASK
	.align		4
.L_19:
        /*0038*/ 	.byte	0x03, 0x50
        /*003a*/ 	.short	0x0000


	//----- nvinfo : EIATTR_MAXREG_COUNT
	.align		4
        /*003c*/ 	.byte	0x03, 0x1b
        /*003e*/ 	.short	0x00ff


	//----- nvinfo : EIATTR_NUM_BARRIERS
	.align		4
        /*0040*/ 	.byte	0x02, 0x4c
        /*0042*/ 	.byte	0x01
	.zero		1


	//----- nvinfo : EIATTR_MERCURY_ISA_VERSION
	.align		4
        /*0044*/ 	.byte	0x03, 0x5f
        /*0046*/ 	.short	0x0101


	//----- nvinfo : EIATTR_VRC_CTA_INIT_COUNT
	.align		4
        /*0048*/ 	.byte	0x02, 0x4a
	.zero		1
	.zero		1


	//----- nvinfo : EIATTR_EXIT_INSTR_OFFSETS
	.align		4
        /*004c*/ 	.byte	0x04, 0x1c
        /*004e*/ 	.short	(.L_21 - .L_20)


	//   ....[0]....
.L_20:
        /*0050*/ 	.word	0x00000210


	//   ....[1]....
        /*0054*/ 	.word	0x00000290


	//----- nvinfo : EIATTR_CBANK_PARAM_SIZE
	.align		4
.L_21:
        /*0058*/ 	.byte	0x03, 0x19
        /*005a*/ 	.short	0x0014


	//----- nvinfo : EIATTR_PARAM_CBANK
	.align		4
        /*005c*/ 	.byte	0x04, 0x0a
        /*005e*/ 	.short	(.L_23 - .L_22)
	.align		4
.L_22:
        /*0060*/ 	.word	index@(.nv.constant0._Z16sumReductionGPU2PfS_i)
        /*0064*/ 	.short	0x0380
        /*0066*/ 	.short	0x0014


	//----- nvinfo : EIATTR_SW_WAR
	.align		4
.L_23:
        /*0068*/ 	.byte	0x04, 0x36
        /*006a*/ 	.short	(.L_25 - .L_24)
.L_24:
        /*006c*/ 	.word	0x00000008
.L_25:


//--------------------- .nv.info._Z16sumReductionGPU1PfS_i --------------------------
	.section	.nv.info._Z16sumReductionGPU1PfS_i,"",@"SHT_CUDA_INFO"
	.sectionflags	@""
	.align	4


	//----- nvinfo : EIATTR_CUDA_API_VERSION
	.align		4
        /*0000*/ 	.byte	0x04, 0x37
        /*0002*/ 	.short	(.L_27 - .L_26)
.L_26:
        /*0004*/ 	.word	0x00000082


	//----- nvinfo : EIATTR_KPARAM_INFO
	.align		4
.L_27:
        /*0008*/ 	.byte	0x04, 0x17
        /*000a*/ 	.short	(.L_29 - .L_28)
.L_28:
        /*000c*/ 	.word	0x00000000
        /*0010*/ 	.short	0x0002
        /*0012*/ 	.short	0x0010
        /*0014*/ 	.byte	0x00, 0xf0, 0x11, 0x00


	//----- nvinfo : EIATTR_KPARAM_INFO
	.align		4
.L_29:
        /*0018*/ 	.byte	0x04, 0x17
        /*001a*/ 	.short	(.L_31 - .L_30)
.L_30:
        /*001c*/ 	.word	0x00000000
        /*0020*/ 	.short	0x0001
        /*0022*/ 	.short	0x0008
        /*0024*/ 	.byte	0x00, 0xf5, 0x21, 0x00


	//----- nvinfo : EIATTR_KPARAM_INFO
	.align		4
.L_31:
        /*0028*/ 	.byte	0x04, 0x17
        /*002a*/ 	.short	(.L_33 - .L_32)
.L_32:
        /*002c*/ 	.word	0x00000000
        /*0030*/ 	.short	0x0000
        /*0032*/ 	.short	0x0000
        /*0034*/ 	.byte	0x00, 0xf5, 0x21, 0x00


	//----- nvinfo : EIATTR_SPARSE_MMA_MASK
	.align		4
.L_33:
        /*0038*/ 	.byte	0x03, 0x50
        /*003a*/ 	.short	0x0000


	//----- nvinfo : EIATTR_MAXREG_COUNT
	.align		4
        /*003c*/ 	.byte	0x03, 0x1b
        /*003e*/ 	.short	0x00ff


	//----- nvinfo : EIATTR_NUM_BARRIERS
	.align		4
        /*0040*/ 	.byte	0x02, 0x4c
        /*0042*/ 	.byte	0x01
	.zero		1


	//----- nvinfo : EIATTR_MERCURY_ISA_VERSION
	.align		4
        /*0044*/ 	.byte	0x03, 0x5f
        /*0046*/ 	.short	0x0101


	//----- nvinfo : EIATTR_VRC_CTA_INIT_COUNT
	.align		4
        /*0048*/ 	.byte	0x02, 0x4a
	.zero		1
	.zero		1


	//----- nvinfo : EIATTR_EXIT_INSTR_OFFSETS
	.align		4
        /*004c*/ 	.byte	0x04, 0x1c
        /*004e*/ 	.short	(.L_35 - .L_34)


	//   ....[0]....
.L_34:
        /*0050*/ 	.word	0x00000220


	//   ....[1]....
        /*0054*/ 	.word	0x000002a0


	//----- nvinfo : EIATTR_CBANK_PARAM_SIZE
	.align		4
.L_35:
        /*0058*/ 	.byte	0x03, 0x19
        /*005a*/ 	.short	0x0014


	//----- nvinfo : EIATTR_PARAM_CBANK
	.align		4
        /*005c*/ 	.byte	0x04, 0x0a
        /*005e*/ 	.short	(.L_37 - .L_36)
	.align		4
.L_36:
        /*0060*/ 	.word	index@(.nv.constant0._Z16sumReductionGPU1PfS_i)
        /*0064*/ 	.short	0x0380
        /*0066*/ 	.short	0x0014


	//----- nvinfo : EIATTR_SW_WAR
	.align		4
.L_37:
        /*0068*/ 	.byte	0x04, 0x36
        /*006a*/ 	.short	(.L_39 - .L_38)
.L_38:
        /*006c*/ 	.word	0x00000008
.L_39:


//--------------------- .nv.callgraph             --------------------------
	.section	.nv.callgraph,"",@"SHT_CUDA_CALLGRAPH"
	.align	4
	.sectionentsize	8
	.align		4
        /*0000*/ 	.word	0x00000000
	.align		4
        /*0004*/ 	.word	0xffffffff
	.align		4
        /*0008*/ 	.word	0x00000000
	.align		4
        /*000c*/ 	.word	0xfffffffe
	.align		4
        /*0010*/ 	.word	0x00000000
	.align		4
        /*0014*/ 	.word	0xfffffffd
	.align		4
        /*0018*/ 	.word	0x00000000
	.align		4
        /*001c*/ 	.word	0xfffffffc


//--------------------- .text._Z16sumReductionGPU2PfS_i --------------------------
	.section	.text._Z16sumReductionGPU2PfS_i,"ax",@progbits
	.align	128
        .global         _Z16sumReductionGPU2PfS_i
        .type           _Z16sumReductionGPU2PfS_i,@function
        .size           _Z16sumReductionGPU2PfS_i,(.L_x_6 - _Z16sumReductionGPU2PfS_i)
        .other          _Z16sumReductionGPU2PfS_i,@"STO_CUDA_ENTRY STV_DEFAULT"
_Z16sumReductionGPU2PfS_i:
.text._Z16sumReductionGPU2PfS_i:
[----:B------:R-:W-:Y:S01]  /*0000*/  LDC R1, c[0x0][0x37c] ;  /* 0x0000df00ff017b82 */ /* 0x000fe20000000800 */
[----:B------:R-:W0:Y:S01]  /*0010*/  S2R R6, SR_TID.X ;  /* 0x0000000000067919 */ /* 0x000e220000002100 */
[----:B------:R-:W0:Y:S01]  /*0020*/  LDCU UR8, c[0x0][0x360] ;  /* 0x00006c00ff0877ac */ /* 0x000e220008000800 */
[----:B------:R-:W-:Y:S01]  /*0030*/  IMAD.MOV.U32 R4, RZ, RZ, RZ ;  /* 0x000000ffff047224 */ /* 0x000fe200078e00ff */
[----:B------:R-:W0:Y:S01]  /*0040*/  S2R R7, SR_CTAID.X ;  /* 0x0000000000077919 */ /* 0x000e220000002500 */
[----:B------:R-:W1:Y:S01]  /*0050*/  LDCU UR4, c[0x0][0x390] ;  /* 0x00007200ff0477ac */ /* 0x000e620008000800 */
[----:B------:R-:W2:Y:S01]  /*0060*/  LDCU.64 UR6, c[0x0][0x358] ;  /* 0x00006b00ff0677ac */ /* 0x000ea20008000a00 */
[----:B0-----:R-:W-:-:S05]  /*0070*/  IMAD R5, R7, UR8, R6 ;  /* 0x0000000807057c24 */ /* 0x001fca000f8e0206 */
[----:B-1----:R-:W-:-:S13]  /*0080*/  ISETP.GE.AND P0, PT, R5, UR4, PT ;  /* 0x0000000405007c0c */ /* 0x002fda000bf06270 */
[----:B------:R-:W0:Y:S02]  /*0090*/  @!P0 LDC.64 R2, c[0x0][0x380] ;  /* 0x0000e000ff028b82 */ /* 0x000e240000000a00 */
[----:B0-----:R-:W-:-:S05]  /*00a0*/  @!P0 IMAD.WIDE R2, R5, 0x4, R2 ;  /* 0x0000000405028825 */ /* 0x001fca00078e0202 */
[----:B--2---:R-:W2:Y:S01]  /*00b0*/  @!P0 LDG.E R4, desc[UR6][R2.64] ;  /* 0x0000000602048981 */ /* 0x004ea2000c1e1900 */
[----:B------:R-:W0:Y:S01]  /*00c0*/  S2UR UR5, SR_CgaCtaId ;  /* 0x00000000000579c3 */ /* 0x000e220000008800 */
[----:B------:R-:W-:Y:S01]  /*00d0*/  IMAD.U32 R0, RZ, RZ, UR8 ;  /* 0x00000008ff007e24 */ /* 0x000fe2000f8e00ff */
[----:B------:R-:W-:Y:S01]  /*00e0*/  UMOV UR4, 0x400 ;  /* 0x0000040000047882 */ /* 0x000fe20000000000 */
[----:B------:R-:W-:-:S03]  /*00f0*/  ISETP.NE.AND P0, PT, R6, RZ, PT ;  /* 0x000000ff0600720c */ /* 0x000fc60003f05270 */
[----:B------:R-:W-:Y:S01]  /*0100*/  ISETP.GE.U32.AND P1, PT, R0, 0x2, PT ;  /* 0x000000020000780c */ /* 0x000fe20003f26070 */
[----:B0-----:R-:W-:-:S06]  /*0110*/  ULEA UR4, UR5, UR4, 0x18 ;  /* 0x0000000405047291 */ /* 0x001fcc000f8ec0ff */
[----:B------:R-:W-:-:S05]  /*0120*/  LEA R5, R6, UR4, 0x2 ;  /* 0x0000000406057c11 */ /* 0x000fca000f8e10ff */
[----:B--2---:R0:W-:Y:S01]  /*0130*/  STS [R5], R4 ;  /* 0x0000000405007388 */ /* 0x0041e20000000800 */
[----:B------:R-:W-:Y:S06]  /*0140*/  BAR.SYNC.DEFER_BLOCKING 0x0 ;  /* 0x0000000000007b1d */ /* 0x000fec0000010000 */
[----:B------:R-:W-:Y:S05]  /*0150*/  @!P1 BRA `(.L_x_0) ;  /* 0x00000000002c9947 */ /* 0x000fea0003800000 */
.L_x_1:
[----:B------:R-:W-:-:S04]  /*0160*/  SHF.R.U32.HI R8, RZ, 0x1, R0 ;  /* 0x00000001ff087819 */ /* 0x000fc80000011600 */
[----:B------:R-:W-:-:S13]  /*0170*/  ISETP.GE.U32.AND P1, PT, R6, R8, PT ;  /* 0x000000080600720c */ /* 0x000fda0003f26070 */
[----:B------:R-:W-:Y:S01]  /*0180*/  @!P1 LEA R2, R8, R5, 0x2 ;  /* 0x0000000508029211 */ /* 0x000fe200078e10ff */
[----:B------:R-:W-:Y:S05]  /*0190*/  @!P1 LDS R3, [R5] ;  /* 0x0000000005039984 */ /* 0x000fea0000000800 */
[----:B------:R-:W0:Y:S02]  /*01a0*/  @!P1 LDS R2, [R2] ;  /* 0x0000000002029984 */ /* 0x000e240000000800 */
[----:B0-----:R-:W-:-:S05]  /*01b0*/  @!P1 FADD R4, R2, R3 ;  /* 0x0000000302049221 */ /* 0x001fca0000000000 */
[----:B------:R1:W-:Y:S01]  /*01c0*/  @!P1 STS [R5], R4 ;  /* 0x0000000405009388 */ /* 0x0003e20000000800 */
[----:B------:R-:W-:Y:S01]  /*01d0*/  BAR.SYNC.DEFER_BLOCKING 0x0 ;  /* 0x0000000000007b1d */ /* 0x000fe20000010000 */
[----:B------:R-:W-:Y:S01]  /*01e0*/  ISETP.GT.U32.AND P1, PT, R0, 0x3, PT ;  /* 0x000000030000780c */ /* 0x000fe20003f24070 */
[----:B------:R-:W-:-:S12]  /*01f0*/  IMAD.MOV.U32 R0, RZ, RZ, R8 ;  /* 0x000000ffff007224 */ /* 0x000fd800078e0008 */
[----:B-1----:R-:W-:Y:S05]  /*0200*/  @P1 BRA `(.L_x_1) ;  /* 0xfffffffc00d41947 */ /* 0x002fea000383ffff */
.L_x_0:
[----:B------:R-:W-:Y:S05]  /*0210*/  @P0 EXIT ;  /* 0x000000000000094d */ /* 0x000fea0003800000 */
[----:B------:R-:W1:Y:S01]  /*0220*/  S2UR UR5, SR_CgaCtaId ;  /* 0x00000000000579c3 */ /* 0x000e620000008800 */
[----:B------:R-:W-:-:S07]  /*0230*/  UMOV UR4, 0x400 ;  /* 0x0000040000047882 */ /* 0x000fce0000000000 */
[----:B------:R-:W2:Y:S01]  /*0240*/  LDC.64 R2, c[0x0][0x388] ;  /* 0x0000e200ff027b82 */ /* 0x000ea20000000a00 */
[----:B-1----:R-:W-:Y:S01]  /*0250*/  ULEA UR4, UR5, UR4, 0x18 ;  /* 0x0000000405047291 */ /* 0x002fe2000f8ec0ff */
[----:B--2---:R-:W-:-:S08]  /*0260*/  IMAD.WIDE.U32 R2, R7, 0x4, R2 ;  /* 0x0000000407027825 */ /* 0x004fd000078e0002 */
[----:B0-----:R-:W0:Y:S04]  /*0270*/  LDS R5, [UR4] ;  /* 0x00000004ff057984 */ /* 0x001e280008000800 */
[----:B0-----:R-:W-:Y:S01]  /*0280*/  STG.E desc[UR6][R2.64], R5 ;  /* 0x0000000502007986 */ /* 0x001fe2000c101906 */
[----:B------:R-:W-:Y:S05]  /*0290*/  EXIT ;  /* 0x000000000000794d */ /* 0x000fea0003800000 */
.L_x_2:
[----:B------:R-:W-:-:S00]  /*02a0*/  BRA `(.L_x_2) ;  /* 0xfffffffc00fc7947 */ /* 0x000fc0000383ffff */
[----:B------:R-:W-:-:S00]  /*02b0*/  NOP ;  /* 0x0000000000007918 */ /* 0x000fc00000000000 */
        /* <DEDUP_REMOVED lines=12> */
.L_x_6:


//--------------------- .text._Z16sumReductionGPU1PfS_i --------------------------
	.section	.text._Z16sumReductionGPU1PfS_i,"ax",@progbits
	.align	128
        .global         _Z16sumReductionGPU1PfS_i
        .type           _Z16sumReductionGPU1PfS_i,@function
        .size           _Z16sumReductionGPU1PfS_i,(.L_x_7 - _Z16sumReductionGPU1PfS_i)
        .other          _Z16sumReductionGPU1PfS_i,@"STO_CUDA_ENTRY STV_DEFAULT"
_Z16sumReductionGPU1PfS_i:
.text._Z16sumReductionGPU1PfS_i:
        /* <DEDUP_REMOVED lines=13> */
[----:B------:R-:W-:Y:S01]  /*00d0*/  UMOV UR4, 0x400 ;  /* 0x0000040000047882 */ /* 0x000fe20000000000 */
[----:B------:R-:W-:Y:S01]  /*00e0*/  UISETP.GE.U32.AND UP0, UPT, UR8, 0x2, UPT ;  /* 0x000000020800788c */ /* 0x000fe2000bf06070 */
[----:B------:R-:W-:Y:S01]  /*00f0*/  ISETP.NE.AND P0, PT, R7, RZ, PT ;  /* 0x000000ff0700720c */ /* 0x000fe20003f05270 */
[----:B0-----:R-:W-:-:S06]  /*0100*/  ULEA UR4, UR5, UR4, 0x18 ;  /* 0x0000000405047291 */ /* 0x001fcc000f8ec0ff */
[----:B------:R-:W-:-:S05]  /*0110*/  LEA R5, R7, UR4, 0x2 ;  /* 0x0000000407057c11 */ /* 0x000fca000f8e10ff */
[----:B--2---:R0:W-:Y:S01]  /*0120*/  STS [R5], R0 ;  /* 0x0000000005007388 */ /* 0x0041e20000000800 */
[----:B------:R-:W-:Y:S06]  /*0130*/  BAR.SYNC.DEFER_BLOCKING 0x0 ;  /* 0x0000000000007b1d */ /* 0x000fec0000010000 */
[----:B------:R-:W-:Y:S05]  /*0140*/  BRA.U !UP0, `(.L_x_3) ;  /* 0x0000000108347547 */ /* 0x000fea000b800000 */
[----:B0-----:R-:W-:-:S07]  /*0150*/  IMAD.MOV.U32 R0, RZ, RZ, 0x1 ;  /* 0x00000001ff007424 */ /* 0x001fce00078e00ff */
.L_x_4:
[----:B------:R-:W-:-:S05]  /*0160*/  SHF.L.U32 R8, R0, 0x1, RZ ;  /* 0x0000000100087819 */ /* 0x000fca00000006ff */
[----:B------:R-:W-:-:S05]  /*0170*/  VIADD R2, R8, 0xffffffff ;  /* 0xffffffff08027836 */ /* 0x000fca0000000000 */
[----:B------:R-:W-:-:S13]  /*0180*/  LOP3.LUT P1, RZ, R2, R7, RZ, 0xc0, !PT ;  /* 0x0000000702ff7212 */ /* 0x000fda000782c0ff */
[----:B------:R-:W-:Y:S01]  /*0190*/  @!P1 LEA R2, R0, R5, 0x2 ;  /* 0x0000000500029211 */ /* 0x000fe200078e10ff */
[----:B------:R-:W-:Y:S01]  /*01a0*/  @!P1 LDS R3, [R5] ;  /* 0x0000000005039984 */ /* 0x000fe20000000800 */
[----:B------:R-:W-:-:S04]  /*01b0*/  MOV R0, R8 ;  /* 0x0000000800007202 */ /* 0x000fc80000000f00 */
[----:B------:R-:W0:Y:S02]  /*01c0*/  @!P1 LDS R2, [R2] ;  /* 0x0000000002029984 */ /* 0x000e240000000800 */
[----:B0-----:R-:W-:-:S05]  /*01d0*/  @!P1 FADD R4, R2, R3 ;  /* 0x0000000302049221 */ /* 0x001fca0000000000 */
[----:B------:R1:W-:Y:S01]  /*01e0*/  @!P1 STS [R5], R4 ;  /* 0x0000000405009388 */ /* 0x0003e20000000800 */
[----:B------:R-:W-:Y:S01]  /*01f0*/  BAR.SYNC.DEFER_BLOCKING 0x0 ;  /* 0x0000000000007b1d */ /* 0x000fe20000010000 */
[----:B------:R-:W-:-:S13]  /*0200*/  ISETP.GE.U32.AND P1, PT, R8, UR8, PT ;  /* 0x0000000808007c0c */ /* 0x000fda000bf26070 */
[----:B-1----:R-:W-:Y:S05]  /*0210*/  @!P1 BRA `(.L_x_4) ;  /* 0xfffffffc00d09947 */ /* 0x002fea000383ffff */
.L_x_3:
        /* <DEDUP_REMOVED lines=9> */
.L_x_5:
        /* <DEDUP_REMOVED lines=13> */
.L_x_7:


//--------------------- .nv.shared._Z16sumReductionGPU2PfS_i --------------------------
	.section	.nv.shared._Z16sumReductionGPU2PfS_i,"aw",@nobits
	.sectionflags	@""
	.align	4
.nv.shared._Z16sumReductionGPU2PfS_i:
	.zero		2048


//--------------------- .nv.shared.reserved.0     --------------------------
	.section	.nv.shared.reserved.0,"aw",@nobits
	.weak		__nv_reservedSMEM_offset_0_alias
	.size		__nv_reservedSMEM_offset_0_alias, 0, 64
	.other		__nv_reservedSMEM_offset_0_alias,@"STO_CUDA_RESERVED_SHARED STV_DEFAULT"
__nv_reservedSMEM_offset_0_alias:
	.zero		0
	.zero		64


//--------------------- .nv.shared._Z16sumReductionGPU1PfS_i --------------------------
	.section	.nv.shared._Z16sumReductionGPU1PfS_i,"aw",@nobits
	.sectionflags	@""
	.align	4
.nv.shared._Z16sumReductionGPU1PfS_i:
	.zero		2048


//--------------------- .nv.constant0._Z16sumReductionGPU2PfS_i --------------------------
	.section	.nv.constant0._Z16sumReductionGPU2PfS_i,"a",@progbits
	.sectionflags	@""
	.align	4
.nv.constant0._Z16sumReductionGPU2PfS_i:
	.zero		916


//--------------------- .nv.constant0._Z16sumReductionGPU1PfS_i --------------------------
	.section	.nv.constant0._Z16sumReductionGPU1PfS_i,"a",@progbits
	.sectionflags	@""
	.align	4
.nv.constant0._Z16sumReductionGPU1PfS_i:
	.zero		916


//--------------------- SYMBOLS --------------------------

	.type		.nv.reservedSmem.offset0,@object
	.size		.nv.reservedSmem.offset0,0x4
	.type		.nv.reservedSmem.cap,@object
	.size		.nv.reservedSmem.cap,0x4
